//
// Generated by NVIDIA NVVM Compiler
//
// Compiler Build ID: CL-36424714
// Cuda compilation tools, release 13.0, V13.0.88
// Based on NVVM 20.0.0
//

.version 9.0
.target sm_100
.address_size 64

	// .globl	_Z16histogram_kernelPhPii

.visible .entry _Z16histogram_kernelPhPii(
	.param .u64 .ptr .align 1 _Z16histogram_kernelPhPii_param_0,
	.param .u64 .ptr .align 1 _Z16histogram_kernelPhPii_param_1,
	.param .u32 _Z16histogram_kernelPhPii_param_2
)
{
	.reg .pred 	%p<2>;
	.reg .b32 	%r<8>;
	.reg .b64 	%rd<9>;

	ld.param.u64 	%rd1, [_Z16histogram_kernelPhPii_param_0];
	ld.param.u64 	%rd2, [_Z16histogram_kernelPhPii_param_1];
	ld.param.u32 	%r2, [_Z16histogram_kernelPhPii_param_2];
	mov.u32 	%r3, %tid.x;
	mov.u32 	%r4, %ctaid.x;
	mov.u32 	%r5, %ntid.x;
	mad.lo.s32 	%r1, %r4, %r5, %r3;
	setp.ge.s32 	%p1, %r1, %r2;
	@%p1 bra 	$L__BB0_2;
	cvta.to.global.u64 	%rd3, %rd1;
	cvta.to.global.u64 	%rd4, %rd2;
	cvt.s64.s32 	%rd5, %r1;
	add.s64 	%rd6, %rd3, %rd5;
	ld.global.u8 	%r6, [%rd6];
	mul.wide.u32 	%rd7, %r6, 4;
	add.s64 	%rd8, %rd4, %rd7;
	atom.global.add.u32 	%r7, [%rd8], 1;
$L__BB0_2:
	ret;

}


// ===== COMPILED SASS (sm_100) =====

	.target	sm_100

	.elftype	@"ET_EXEC"


//--------------------- .note.nv.tkinfo           --------------------------
	.section	.note.nv.tkinfo,"",@"SHT_NOTE"
	.sectionflags	@"SHF_NOTE_NV_TKINFO"
	.tkinfo
        /*0018*/ 	.word	0x00000002
        /*0030*/ 	.string	""
        /*0030*/ 	.string	"ptxas"
        /*0030*/ 	.string	"Cuda compilation tools, release 13.0, V13.0.88"
        /*0030*/ 	.string	"Build cuda_13.0.r13.0/compiler.36424714_0"
        /*0030*/ 	.string	"-arch sm_100 -m 64 "



//--------------------- .note.nv.cuinfo           --------------------------
	.section	.note.nv.cuinfo,"",@"SHT_NOTE"
	.sectionflags	@"SHF_NOTE_NV_CUINFO"
        /*0018*/ 	.short	0x0002
        /*001a*/ 	.short	0x0064
        /*001c*/ 	.short	0x0082
	.zero		2


//--------------------- .nv.info                  --------------------------
	.section	.nv.info,"",@"SHT_CUDA_INFO"
	.align	4


	//----- nvinfo : EIATTR_REGCOUNT
	.align		4
        /*0000*/ 	.byte	0x04, 0x2f
        /*0002*/ 	.short	(.L_1 - .L_0)
	.align		4
.L_0:
        /*0004*/ 	.word	index@(_Z16histogram_kernelPhPii)
        /*0008*/ 	.word	0x0000000a


	//----- nvinfo : EIATTR_FRAME_SIZE
	.align		4
.L_1:
        /*000c*/ 	.byte	0x04, 0x11
        /*000e*/ 	.short	(.L_3 - .L_2)
	.align		4
.L_2:
        /*0010*/ 	.word	index@(_Z16histogram_kernelPhPii)
        /*0014*/ 	.word	0x00000000


	//----- nvinfo : EIATTR_MIN_STACK_SIZE
	.align		4
.L_3:
        /*0018*/ 	.byte	0x04, 0x12
        /*001a*/ 	.short	(.L_5 - .L_4)
	.align		4
.L_4:
        /*001c*/ 	.word	index@(_Z16histogram_kernelPhPii)
        /*0020*/ 	.word	0x00000000
.L_5:


//--------------------- .nv.compat                --------------------------
	.section	.nv.compat,"",@"SHT_CUDA_COMPAT_INFO"
	.align	4
        /*0000*/ 	.byte	0x02, 0x09, 0x00, 0x00, 0x02, 0x02, 0x01, 0x00, 0x02, 0x05, 0x05, 0x00, 0x03, 0x07, 0x01, 0x01
        /*0010*/ 	.byte	0x02, 0x03, 0x00, 0x00, 0x02, 0x06, 0x01, 0x00, 0x04, 0x0b, 0x08, 0x00, 0x09, 0x00, 0x00, 0x00
        /*0020*/ 	.byte	0x00, 0x00, 0x00, 0x00


//--------------------- .nv.info._Z16histogram_kernelPhPii --------------------------
	.section	.nv.info._Z16histogram_kernelPhPii,"",@"SHT_CUDA_INFO"
	.sectionflags	@""
	.align	4


	//----- nvinfo : EIATTR_CUDA_API_VERSION
	.align		4
        /*0000*/ 	.byte	0x04, 0x37
        /*0002*/ 	.short	(.L_7 - .L_6)
.L_6:
        /*0004*/ 	.word	0x00000082


	//----- nvinfo : EIATTR_KPARAM_INFO
	.align		4
.L_7:
        /*0008*/ 	.byte	0x04, 0x17
        /*000a*/ 	.short	(.L_9 - .L_8)
.L_8:
        /*000c*/ 	.word	0x00000000
        /*0010*/ 	.short	0x0002
        /*0012*/ 	.short	0x0010
        /*0014*/ 	.byte	0x00, 0xf0, 0x11, 0x00


	//----- nvinfo : EIATTR_KPARAM_INFO
	.align		4
.L_9:
        /*0018*/ 	.byte	0x04, 0x17
        /*001a*/ 	.short	(.L_11 - .L_10)
.L_10:
        /*001c*/ 	.word	0x00000000
        /*0020*/ 	.short	0x0001
        /*0022*/ 	.short	0x0008
        /*0024*/ 	.byte	0x00, 0xf5, 0x21, 0x00


	//----- nvinfo : EIATTR_KPARAM_INFO
	.align		4
.L_11:
        /*0028*/ 	.byte	0x04, 0x17
        /*002a*/ 	.short	(.L_13 - .L_12)
.L_12:
        /*002c*/ 	.word	0x00000000
        /*0030*/ 	.short	0x0000
        /*0032*/ 	.short	0x0000
        /*0034*/ 	.byte	0x00, 0xf5, 0x21, 0x00


	//----- nvinfo : EIATTR_SPARSE_MMA_MASK
	.align		4
.L_13:
        /*0038*/ 	.byte	0x03, 0x50
        /*003a*/ 	.short	0x0000


	//----- nvinfo : EIATTR_MAXREG_COUNT
	.align		4
        /*003c*/ 	.byte	0x03, 0x1b
        /*003e*/ 	.short	0x00ff


	//----- nvinfo : EIATTR_MERCURY_ISA_VERSION
	.align		4
        /*0040*/ 	.byte	0x03, 0x5f
        /*0042*/ 	.short	0x0101


	//----- nvinfo : EIATTR_VRC_CTA_INIT_COUNT
	.align		4
        /*0044*/ 	.byte	0x02, 0x4a
	.zero		1
	.zero		1


	//----- nvinfo : EIATTR_EXIT_INSTR_OFFSETS
	.align		4
        /*0048*/ 	.byte	0x04, 0x1c
        /*004a*/ 	.short	(.L_15 - .L_14)


	//   ....[0]....
.L_14:
        /*004c*/ 	.word	0x00000070


	//   ....[1]....
        /*0050*/ 	.word	0x00000110


	//----- nvinfo : EIATTR_CBANK_PARAM_SIZE
	.align		4
.L_15:
        /*0054*/ 	.byte	0x03, 0x19
        /*0056*/ 	.short	0x0014


	//----- nvinfo : EIATTR_PARAM_CBANK
	.align		4
        /*0058*/ 	.byte	0x04, 0x0a
        /*005a*/ 	.short	(.L_17 - .L_16)
	.align		4
.L_16:
        /*005c*/ 	.word	index@(.nv.constant0._Z16histogram_kernelPhPii)
        /*0060*/ 	.short	0x0380
        /*0062*/ 	.short	0x0014


	//----- nvinfo : EIATTR_SW_WAR
	.align		4
.L_17:
        /*0064*/ 	.byte	0x04, 0x36
        /*0066*/ 	.short	(.L_19 - .L_18)
.L_18:
        /*0068*/ 	.word	0x00000008
.L_19:


//--------------------- .nv.callgraph             --------------------------
	.section	.nv.callgraph,"",@"SHT_CUDA_CALLGRAPH"
	.align	4
	.sectionentsize	8
	.align		4
        /*0000*/ 	.word	0x00000000
	.align		4
        /*0004*/ 	.word	0xffffffff
	.align		4
        /*0008*/ 	.word	0x00000000
	.align		4
        /*000c*/ 	.word	0xfffffffe
	.align		4
        /*0010*/ 	.word	0x00000000
	.align		4
        /*0014*/ 	.word	0xfffffffd
	.align		4
        /*0018*/ 	.word	0x00000000
	.align		4
        /*001c*/ 	.word	0xfffffffc


//--------------------- .text._Z16histogram_kernelPhPii --------------------------
	.section	.text._Z16histogram_kernelPhPii,"ax",@progbits
	.align	128
        .global         _Z16histogram_kernelPhPii
        .type           _Z16histogram_kernelPhPii,@function
        .size           _Z16histogram_kernelPhPii,(.L_x_1 - _Z16histogram_kernelPhPii)
        .other          _Z16histogram_kernelPhPii,@"STO_CUDA_ENTRY STV_DEFAULT"
_Z16histogram_kernelPhPii:
.text._Z16histogram_kernelPhPii:
[----:B------:R-:W-:Y:S01]  /*0000*/  LDC R1, c[0x0][0x37c] ;  /* 0x0000df00ff017b82 */ /* 0x000fe20000000800 */
[----:B------:R-:W0:Y:S07]  /*0010*/  S2R R0, SR_TID.X ;  /* 0x0000000000007919 */ /* 0x000e2e0000002100 */
[----:B------:R-:W0:Y:S01]  /*0020*/  S2UR UR4, SR_CTAID.X ;  /* 0x00000000000479c3 */ /* 0x000e220000002500 */
[----:B------:R-:W1:Y:S07]  /*0030*/  LDCU UR5, c[0x0][0x390] ;  /* 0x00007200ff0577ac */ /* 0x000e6e0008000800 */
[----:B------:R-:W0:Y:S02]  /*0040*/  LDC R3, c[0x0][0x360] ;  /* 0x0000d800ff037b82 */ /* 0x000e240000000800 */
[----:B0-----:R-:W-:-:S05]  /*0050*/  IMAD R0, R3, UR4, R0 ;  /* 0x0000000403007c24 */ /* 0x001fca000f8e0200 */
[----:B-1----:R-:W-:-:S13]  /*0060*/  ISETP.GE.AND P0, PT, R0, UR5, PT ;  /* 0x0000000500007c0c */ /* 0x002fda000bf06270 */
[----:B------:R-:W-:Y:S05]  /*0070*/  @P0 EXIT ;  /* 0x000000000000094d */ /* 0x000fea0003800000 */
[----:B------:R-:W0:Y:S01]  /*0080*/  LDCU.64 UR6, c[0x0][0x380] ;  /* 0x00007000ff0677ac */ /* 0x000e220008000a00 */
[----:B------:R-:W1:Y:S01]  /*0090*/  LDC.64 R2, c[0x0][0x388] ;  /* 0x0000e200ff027b82 */ /* 0x000e620000000a00 */
[----:B------:R-:W2:Y:S01]  /*00a0*/  LDCU.64 UR4, c[0x0][0x358] ;  /* 0x00006b00ff0477ac */ /* 0x000ea20008000a00 */
[----:B0-----:R-:W-:-:S04]  /*00b0*/  IADD3 R4, P0, PT, R0, UR6, RZ ;  /* 0x0000000600047c10 */ /* 0x001fc8000ff1e0ff */
[----:B------:R-:W-:-:S06]  /*00c0*/  LEA.HI.X.SX32 R5, R0, UR7, 0x1, P0 ;  /* 0x0000000700057c11 */ /* 0x000fcc00080f0eff */
[----:B--2---:R-:W1:Y:S01]  /*00d0*/  LDG.E.U8 R5, desc[UR4][R4.64] ;  /* 0x0000000404057981 */ /* 0x004e62000c1e1100 */
[----:B------:R-:W-:Y:S02]  /*00e0*/  HFMA2 R7, -RZ, RZ, 0, 5.9604644775390625e-08 ;  /* 0x00000001ff077431 */ /* 0x000fe400000001ff */
[----:B-1----:R-:W-:-:S05]  /*00f0*/  IMAD.WIDE.U32 R2, R5, 0x4, R2 ;  /* 0x0000000405027825 */ /* 0x002fca00078e0002 */
[----:B------:R-:W-:Y:S01]  /*0100*/  REDG.E.ADD.STRONG.GPU desc[UR4][R2.64], R7 ;  /* 0x000000070200798e */ /* 0x000fe2000c12e104 */
[----:B------:R-:W-:Y:S05]  /*0110*/  EXIT ;  /* 0x000000000000794d */ /* 0x000fea0003800000 */
.L_x_0:
[----:B------:R-:W-:-:S00]  /*0120*/  BRA `(.L_x_0) ;  /* 0xfffffffc00fc7947 */ /* 0x000fc0000383ffff */
[----:B------:R-:W-:-:S00]  /*0130*/  NOP ;  /* 0x0000000000007918 */ /* 0x000fc00000000000 */
        /* <DEDUP_REMOVED lines=12> */
.L_x_1:


//--------------------- .nv.shared.reserved.0     --------------------------
	.section	.nv.shared.reserved.0,"aw",@nobits
	.weak		__nv_reservedSMEM_offset_0_alias
	.size		__nv_reservedSMEM_offset_0_alias, 0, 64
	.other		__nv_reservedSMEM_offset_0_alias,@"STO_CUDA_RESERVED_SHARED STV_DEFAULT"
__nv_reservedSMEM_offset_0_alias:
	.zero		0
	.zero		64


//--------------------- .nv.constant0._Z16histogram_kernelPhPii --------------------------
	.section	.nv.constant0._Z16histogram_kernelPhPii,"a",@progbits
	.sectionflags	@""
	.align	4
.nv.constant0._Z16histogram_kernelPhPii:
	.zero		916


//--------------------- SYMBOLS --------------------------

	.type		.nv.reservedSmem.offset0,@object
	.size		.nv.reservedSmem.offset0,0x4
